//
// Generated by NVIDIA NVVM Compiler
//
// Compiler Build ID: CL-36424714
// Cuda compilation tools, release 13.0, V13.0.88
// Based on NVVM 20.0.0
//

.version 9.0
.target sm_100
.address_size 64

	// .globl	_Z12mandelKernelffffPiiii

.visible .entry _Z12mandelKernelffffPiiii(
	.param .f32 _Z12mandelKernelffffPiiii_param_0,
	.param .f32 _Z12mandelKernelffffPiiii_param_1,
	.param .f32 _Z12mandelKernelffffPiiii_param_2,
	.param .f32 _Z12mandelKernelffffPiiii_param_3,
	.param .u64 .ptr .align 1 _Z12mandelKernelffffPiiii_param_4,
	.param .u32 _Z12mandelKernelffffPiiii_param_5,
	.param .u32 _Z12mandelKernelffffPiiii_param_6,
	.param .u32 _Z12mandelKernelffffPiiii_param_7
)
{
	.reg .pred 	%p<7>;
	.reg .b32 	%r<22>;
	.reg .b32 	%f<20>;
	.reg .b64 	%rd<5>;

	ld.param.f32 	%f9, [_Z12mandelKernelffffPiiii_param_0];
	ld.param.f32 	%f10, [_Z12mandelKernelffffPiiii_param_1];
	ld.param.f32 	%f11, [_Z12mandelKernelffffPiiii_param_2];
	ld.param.f32 	%f12, [_Z12mandelKernelffffPiiii_param_3];
	ld.param.u64 	%rd1, [_Z12mandelKernelffffPiiii_param_4];
	ld.param.u32 	%r7, [_Z12mandelKernelffffPiiii_param_5];
	ld.param.u32 	%r8, [_Z12mandelKernelffffPiiii_param_6];
	ld.param.u32 	%r9, [_Z12mandelKernelffffPiiii_param_7];
	mov.u32 	%r11, %ctaid.x;
	mov.u32 	%r12, %ntid.x;
	mov.u32 	%r13, %tid.x;
	mad.lo.s32 	%r1, %r11, %r12, %r13;
	mov.u32 	%r14, %ctaid.y;
	mov.u32 	%r15, %ntid.y;
	mov.u32 	%r16, %tid.y;
	mad.lo.s32 	%r17, %r14, %r15, %r16;
	setp.ge.s32 	%p1, %r1, %r8;
	setp.ge.s32 	%p2, %r17, %r9;
	or.pred  	%p3, %p1, %p2;
	@%p3 bra 	$L__BB0_6;
	mad.lo.s32 	%r3, %r8, %r17, %r1;
	cvt.rn.f32.s32 	%f13, %r1;
	fma.rn.f32 	%f1, %f11, %f13, %f9;
	cvt.rn.f32.u32 	%f14, %r17;
	fma.rn.f32 	%f2, %f12, %f14, %f10;
	setp.lt.s32 	%p4, %r7, 1;
	mov.b32 	%r21, 0;
	@%p4 bra 	$L__BB0_5;
	mov.b32 	%r20, 0;
	mov.f32 	%f18, %f2;
	mov.f32 	%f19, %f1;
$L__BB0_3:
	mul.f32 	%f5, %f19, %f19;
	mul.f32 	%f6, %f18, %f18;
	add.f32 	%f15, %f5, %f6;
	setp.gt.f32 	%p5, %f15, 0f40800000;
	mov.u32 	%r21, %r20;
	@%p5 bra 	$L__BB0_5;
	sub.f32 	%f16, %f5, %f6;
	add.f32 	%f17, %f19, %f19;
	add.f32 	%f19, %f1, %f16;
	fma.rn.f32 	%f18, %f17, %f18, %f2;
	add.s32 	%r20, %r20, 1;
	setp.ne.s32 	%p6, %r20, %r7;
	mov.u32 	%r21, %r7;
	@%p6 bra 	$L__BB0_3;
$L__BB0_5:
	cvta.to.global.u64 	%rd2, %rd1;
	mul.wide.s32 	%rd3, %r3, 4;
	add.s64 	%rd4, %rd2, %rd3;
	st.global.u32 	[%rd4], %r21;
$L__BB0_6:
	ret;

}


// ===== COMPILED SASS (sm_100) =====

	.target	sm_100

	.elftype	@"ET_EXEC"


//--------------------- .note.nv.tkinfo           --------------------------
	.section	.note.nv.tkinfo,"",@"SHT_NOTE"
	.sectionflags	@"SHF_NOTE_NV_TKINFO"
	.tkinfo
        /*0018*/ 	.word	0x00000002
        /*0030*/ 	.string	""
        /*0030*/ 	.string	"ptxas"
        /*0030*/ 	.string	"Cuda compilation tools, release 13.0, V13.0.88"
        /*0030*/ 	.string	"Build cuda_13.0.r13.0/compiler.36424714_0"
        /*0030*/ 	.string	"-arch sm_100 -m 64 "



//--------------------- .note.nv.cuinfo           --------------------------
	.section	.note.nv.cuinfo,"",@"SHT_NOTE"
	.sectionflags	@"SHF_NOTE_NV_CUINFO"
        /*0018*/ 	.short	0x0002
        /*001a*/ 	.short	0x0064
        /*001c*/ 	.short	0x0082
	.zero		2


//--------------------- .nv.info                  --------------------------
	.section	.nv.info,"",@"SHT_CUDA_INFO"
	.align	4


	//----- nvinfo : EIATTR_REGCOUNT
	.align		4
        /*0000*/ 	.byte	0x04, 0x2f
        /*0002*/ 	.short	(.L_1 - .L_0)
	.align		4
.L_0:
        /*0004*/ 	.word	index@(_Z12mandelKernelffffPiiii)
        /*0008*/ 	.word	0x00000010


	//----- nvinfo : EIATTR_FRAME_SIZE
	.align		4
.L_1:
        /*000c*/ 	.byte	0x04, 0x11
        /*000e*/ 	.short	(.L_3 - .L_2)
	.align		4
.L_2:
        /*0010*/ 	.word	index@(_Z12mandelKernelffffPiiii)
        /*0014*/ 	.word	0x00000000


	//----- nvinfo : EIATTR_MIN_STACK_SIZE
	.align		4
.L_3:
        /*0018*/ 	.byte	0x04, 0x12
        /*001a*/ 	.short	(.L_5 - .L_4)
	.align		4
.L_4:
        /*001c*/ 	.word	index@(_Z12mandelKernelffffPiiii)
        /*0020*/ 	.word	0x00000000
.L_5:


//--------------------- .nv.compat                --------------------------
	.section	.nv.compat,"",@"SHT_CUDA_COMPAT_INFO"
	.align	4
        /*0000*/ 	.byte	0x02, 0x09, 0x00, 0x00, 0x02, 0x02, 0x01, 0x00, 0x02, 0x05, 0x05, 0x00, 0x03, 0x07, 0x01, 0x01
        /*0010*/ 	.byte	0x02, 0x03, 0x00, 0x00, 0x02, 0x06, 0x01, 0x00, 0x04, 0x0b, 0x08, 0x00, 0x01, 0x00, 0x00, 0x00
        /*0020*/ 	.byte	0x00, 0x00, 0x00, 0x00


//--------------------- .nv.info._Z12mandelKernelffffPiiii --------------------------
	.section	.nv.info._Z12mandelKernelffffPiiii,"",@"SHT_CUDA_INFO"
	.sectionflags	@""
	.align	4


	//----- nvinfo : EIATTR_CUDA_API_VERSION
	.align		4
        /*0000*/ 	.byte	0x04, 0x37
        /*0002*/ 	.short	(.L_7 - .L_6)
.L_6:
        /*0004*/ 	.word	0x00000082


	//----- nvinfo : EIATTR_KPARAM_INFO
	.align		4
.L_7:
        /*0008*/ 	.byte	0x04, 0x17
        /*000a*/ 	.short	(.L_9 - .L_8)
.L_8:
        /*000c*/ 	.word	0x00000000
        /*0010*/ 	.short	0x0007
        /*0012*/ 	.short	0x0020
        /*0014*/ 	.byte	0x00, 0xf0, 0x11, 0x00


	//----- nvinfo : EIATTR_KPARAM_INFO
	.align		4
.L_9:
        /*0018*/ 	.byte	0x04, 0x17
        /*001a*/ 	.short	(.L_11 - .L_10)
.L_10:
        /*001c*/ 	.word	0x00000000
        /*0020*/ 	.short	0x0006
        /*0022*/ 	.short	0x001c
        /*0024*/ 	.byte	0x00, 0xf0, 0x11, 0x00


	//----- nvinfo : EIATTR_KPARAM_INFO
	.align		4
.L_11:
        /*0028*/ 	.byte	0x04, 0x17
        /*002a*/ 	.short	(.L_13 - .L_12)
.L_12:
        /*002c*/ 	.word	0x00000000
        /*0030*/ 	.short	0x0005
        /*0032*/ 	.short	0x0018
        /*0034*/ 	.byte	0x00, 0xf0, 0x11, 0x00


	//----- nvinfo : EIATTR_KPARAM_INFO
	.align		4
.L_13:
        /*0038*/ 	.byte	0x04, 0x17
        /*003a*/ 	.short	(.L_15 - .L_14)
.L_14:
        /*003c*/ 	.word	0x00000000
        /*0040*/ 	.short	0x0004
        /*0042*/ 	.short	0x0010
        /*0044*/ 	.byte	0x00, 0xf5, 0x21, 0x00


	//----- nvinfo : EIATTR_KPARAM_INFO
	.align		4
.L_15:
        /*0048*/ 	.byte	0x04, 0x17
        /*004a*/ 	.short	(.L_17 - .L_16)
.L_16:
        /*004c*/ 	.word	0x00000000
        /*0050*/ 	.short	0x0003
        /*0052*/ 	.short	0x000c
        /*0054*/ 	.byte	0x00, 0xf0, 0x11, 0x00


	//----- nvinfo : EIATTR_KPARAM_INFO
	.align		4
.L_17:
        /*0058*/ 	.byte	0x04, 0x17
        /*005a*/ 	.short	(.L_19 - .L_18)
.L_18:
        /*005c*/ 	.word	0x00000000
        /*0060*/ 	.short	0x0002
        /*0062*/ 	.short	0x0008
        /*0064*/ 	.byte	0x00, 0xf0, 0x11, 0x00


	//----- nvinfo : EIATTR_KPARAM_INFO
	.align		4
.L_19:
        /*0068*/ 	.byte	0x04, 0x17
        /*006a*/ 	.short	(.L_21 - .L_20)
.L_20:
        /*006c*/ 	.word	0x00000000
        /*0070*/ 	.short	0x0001
        /*0072*/ 	.short	0x0004
        /*0074*/ 	.byte	0x00, 0xf0, 0x11, 0x00


	//----- nvinfo : EIATTR_KPARAM_INFO
	.align		4
.L_21:
        /*0078*/ 	.byte	0x04, 0x17
        /*007a*/ 	.short	(.L_23 - .L_22)
.L_22:
        /*007c*/ 	.word	0x00000000
        /*0080*/ 	.short	0x0000
        /*0082*/ 	.short	0x0000
        /*0084*/ 	.byte	0x00, 0xf0, 0x11, 0x00


	//----- nvinfo : EIATTR_SPARSE_MMA_MASK
	.align		4
.L_23:
        /*0088*/ 	.byte	0x03, 0x50
        /*008a*/ 	.short	0x0000


	//----- nvinfo : EIATTR_MAXREG_COUNT
	.align		4
        /*008c*/ 	.byte	0x03, 0x1b
        /*008e*/ 	.short	0x00ff


	//----- nvinfo : EIATTR_MERCURY_ISA_VERSION
	.align		4
        /*0090*/ 	.byte	0x03, 0x5f
        /*0092*/ 	.short	0x0101


	//----- nvinfo : EIATTR_VRC_CTA_INIT_COUNT
	.align		4
        /*0094*/ 	.byte	0x02, 0x4a
	.zero		1
	.zero		1


	//----- nvinfo : EIATTR_EXIT_INSTR_OFFSETS
	.align		4
        /*0098*/ 	.byte	0x04, 0x1c
        /*009a*/ 	.short	(.L_25 - .L_24)


	//   ....[0]....
.L_24:
        /*009c*/ 	.word	0x000000d0


	//   ....[1]....
        /*00a0*/ 	.word	0x00000310


	//----- nvinfo : EIATTR_CRS_STACK_SIZE
	.align		4
.L_25:
        /*00a4*/ 	.byte	0x04, 0x1e
        /*00a6*/ 	.short	(.L_27 - .L_26)
.L_26:
        /*00a8*/ 	.word	0x00000000


	//----- nvinfo : EIATTR_CBANK_PARAM_SIZE
	.align		4
.L_27:
        /*00ac*/ 	.byte	0x03, 0x19
        /*00ae*/ 	.short	0x0024


	//----- nvinfo : EIATTR_PARAM_CBANK
	.align		4
        /*00b0*/ 	.byte	0x04, 0x0a
        /*00b2*/ 	.short	(.L_29 - .L_28)
	.align		4
.L_28:
        /*00b4*/ 	.word	index@(.nv.constant0._Z12mandelKernelffffPiiii)
        /*00b8*/ 	.short	0x0380
        /*00ba*/ 	.short	0x0024


	//----- nvinfo : EIATTR_SW_WAR
	.align		4
.L_29:
        /*00bc*/ 	.byte	0x04, 0x36
        /*00be*/ 	.short	(.L_31 - .L_30)
.L_30:
        /*00c0*/ 	.word	0x00000008
.L_31:


//--------------------- .nv.callgraph             --------------------------
	.section	.nv.callgraph,"",@"SHT_CUDA_CALLGRAPH"
	.align	4
	.sectionentsize	8
	.align		4
        /*0000*/ 	.word	0x00000000
	.align		4
        /*0004*/ 	.word	0xffffffff
	.align		4
        /*0008*/ 	.word	0x00000000
	.align		4
        /*000c*/ 	.word	0xfffffffe
	.align		4
        /*0010*/ 	.word	0x00000000
	.align		4
        /*0014*/ 	.word	0xfffffffd
	.align		4
        /*0018*/ 	.word	0x00000000
	.align		4
        /*001c*/ 	.word	0xfffffffc


//--------------------- .text._Z12mandelKernelffffPiiii --------------------------
	.section	.text._Z12mandelKernelffffPiiii,"ax",@progbits
	.align	128
        .global         _Z12mandelKernelffffPiiii
        .type           _Z12mandelKernelffffPiiii,@function
        .size           _Z12mandelKernelffffPiiii,(.L_x_4 - _Z12mandelKernelffffPiiii)
        .other          _Z12mandelKernelffffPiiii,@"STO_CUDA_ENTRY STV_DEFAULT"
_Z12mandelKernelffffPiiii:
.text._Z12mandelKernelffffPiiii:
[----:B------:R-:W-:Y:S01]  /*0000*/  LDC R1, c[0x0][0x37c] ;  /* 0x0000df00ff017b82 */ /* 0x000fe20000000800 */
[----:B------:R-:W0:Y:S07]  /*0010*/  S2R R2, SR_TID.Y ;  /* 0x0000000000027919 */ /* 0x000e2e0000002200 */
[----:B------:R-:W1:Y:S01]  /*0020*/  LDC R0, c[0x0][0x360] ;  /* 0x0000d800ff007b82 */ /* 0x000e620000000800 */
[----:B------:R-:W2:Y:S01]  /*0030*/  LDCU UR6, c[0x0][0x3a0] ;  /* 0x00007400ff0677ac */ /* 0x000ea20008000800 */
[----:B------:R-:W1:Y:S01]  /*0040*/  S2R R5, SR_TID.X ;  /* 0x0000000000057919 */ /* 0x000e620000002100 */
[----:B------:R-:W3:Y:S05]  /*0050*/  LDCU UR7, c[0x0][0x39c] ;  /* 0x00007380ff0777ac */ /* 0x000eea0008000800 */
[----:B------:R-:W0:Y:S08]  /*0060*/  S2UR UR5, SR_CTAID.Y ;  /* 0x00000000000579c3 */ /* 0x000e300000002600 */
[----:B------:R-:W0:Y:S08]  /*0070*/  LDC R3, c[0x0][0x364] ;  /* 0x0000d900ff037b82 */ /* 0x000e300000000800 */
[----:B------:R-:W1:Y:S01]  /*0080*/  S2UR UR4, SR_CTAID.X ;  /* 0x00000000000479c3 */ /* 0x000e620000002500 */
[----:B0-----:R-:W-:-:S05]  /*0090*/  IMAD R3, R3, UR5, R2 ;  /* 0x0000000503037c24 */ /* 0x001fca000f8e0202 */
[----:B--2---:R-:W-:Y:S01]  /*00a0*/  ISETP.GE.AND P0, PT, R3, UR6, PT ;  /* 0x0000000603007c0c */ /* 0x004fe2000bf06270 */
[----:B-1----:R-:W-:-:S05]  /*00b0*/  IMAD R0, R0, UR4, R5 ;  /* 0x0000000400007c24 */ /* 0x002fca000f8e0205 */
[----:B---3--:R-:W-:-:S13]  /*00c0*/  ISETP.GE.OR P0, PT, R0, UR7, P0 ;  /* 0x0000000700007c0c */ /* 0x008fda0008706670 */
[----:B------:R-:W-:Y:S05]  /*00d0*/  @P0 EXIT ;  /* 0x000000000000094d */ /* 0x000fea0003800000 */
[----:B------:R-:W0:Y:S01]  /*00e0*/  LDCU UR6, c[0x0][0x398] ;  /* 0x00007300ff0677ac */ /* 0x000e220008000800 */
[----:B------:R-:W1:Y:S01]  /*00f0*/  LDC.64 R10, c[0x0][0x380] ;  /* 0x0000e000ff0a7b82 */ /* 0x000e620000000a00 */
[----:B------:R-:W-:Y:S01]  /*0100*/  I2FP.F32.U32 R2, R3 ;  /* 0x0000000300027245 */ /* 0x000fe20000201000 */
[----:B------:R-:W-:Y:S01]  /*0110*/  IMAD R5, R3, UR7, R0 ;  /* 0x0000000703057c24 */ /* 0x000fe2000f8e0200 */
[----:B------:R-:W-:Y:S01]  /*0120*/  I2FP.F32.S32 R7, R0 ;  /* 0x0000000000077245 */ /* 0x000fe20000201400 */
[----:B------:R-:W2:Y:S04]  /*0130*/  LDCU.64 UR4, c[0x0][0x358] ;  /* 0x00006b00ff0477ac */ /* 0x000ea80008000a00 */
[----:B------:R-:W1:Y:S01]  /*0140*/  LDC.64 R8, c[0x0][0x388] ;  /* 0x0000e200ff087b82 */ /* 0x000e620000000a00 */
[----:B0-----:R-:W-:Y:S01]  /*0150*/  UISETP.GE.AND UP0, UPT, UR6, 0x1, UPT ;  /* 0x000000010600788c */ /* 0x001fe2000bf06270 */
[----:B-1----:R-:W-:Y:S01]  /*0160*/  FFMA R2, R2, R9, R11 ;  /* 0x0000000902027223 */ /* 0x002fe2000000000b */
[----:B------:R-:W-:-:S02]  /*0170*/  HFMA2 R9, -RZ, RZ, 0, 0 ;  /* 0x00000000ff097431 */ /* 0x000fc400000001ff */
[----:B------:R-:W-:-:S05]  /*0180*/  FFMA R7, R7, R8, R10 ;  /* 0x0000000807077223 */ /* 0x000fca000000000a */
[----:B--2---:R-:W-:Y:S05]  /*0190*/  BRA.U !UP0, `(.L_x_0) ;  /* 0x0000000108507547 */ /* 0x004fea000b800000 */
[----:B------:R-:W-:Y:S01]  /*01a0*/  BSSY.RECONVERGENT B0, `(.L_x_0) ;  /* 0x0000013000007945 */ /* 0x000fe20003800200 */
[----:B------:R-:W-:Y:S01]  /*01b0*/  MOV R9, RZ ;  /* 0x000000ff00097202 */ /* 0x000fe20000000f00 */
[----:B------:R-:W0:Y:S01]  /*01c0*/  LDCU UR6, c[0x0][0x398] ;  /* 0x00007300ff0677ac */ /* 0x000e220008000800 */
[----:B------:R-:W-:Y:S02]  /*01d0*/  MOV R3, R2 ;  /* 0x0000000200037202 */ /* 0x000fe40000000f00 */
[----:B------:R-:W-:Y:S01]  /*01e0*/  MOV R0, R7 ;  /* 0x0000000700007202 */ /* 0x000fe20000000f00 */
[----:B------:R-:W1:Y:S06]  /*01f0*/  LDCU UR7, c[0x0][0x398] ;  /* 0x00007300ff0777ac */ /* 0x000e6c0008000800 */
.L_x_2:
[----:B------:R-:W-:Y:S01]  /*0200*/  FMUL R4, R0, R0 ;  /* 0x0000000000047220 */ /* 0x000fe20000400000 */
[----:B------:R-:W-:-:S04]  /*0210*/  FMUL R13, R3, R3 ;  /* 0x00000003030d7220 */ /* 0x000fc80000400000 */
[----:B------:R-:W-:-:S05]  /*0220*/  FADD R6, R4, R13 ;  /* 0x0000000d04067221 */ /* 0x000fca0000000000 */
[----:B------:R-:W-:-:S13]  /*0230*/  FSETP.GT.AND P0, PT, R6, 4, PT ;  /* 0x408000000600780b */ /* 0x000fda0003f04000 */
[----:B------:R-:W-:Y:S05]  /*0240*/  @P0 BRA `(.L_x_1) ;  /* 0x0000000000200947 */ /* 0x000fea0003800000 */
[----:B------:R-:W-:Y:S01]  /*0250*/  IADD3 R9, PT, PT, R9, 0x1, RZ ;  /* 0x0000000109097810 */ /* 0x000fe20007ffe0ff */
[----:B------:R-:W-:Y:S01]  /*0260*/  FADD R11, R0, R0 ;  /* 0x00000000000b7221 */ /* 0x000fe20000000000 */
[----:B------:R-:W-:Y:S02]  /*0270*/  FADD R0, R4, -R13 ;  /* 0x8000000d04007221 */ /* 0x000fe40000000000 */
[----:B-1----:R-:W-:Y:S01]  /*0280*/  ISETP.NE.AND P0, PT, R9, UR7, PT ;  /* 0x0000000709007c0c */ /* 0x002fe2000bf05270 */
[----:B------:R-:W-:Y:S01]  /*0290*/  FFMA R3, R11, R3, R2 ;  /* 0x000000030b037223 */ /* 0x000fe20000000002 */
[----:B------:R-:W-:-:S11]  /*02a0*/  FADD R0, R7, R0 ;  /* 0x0000000007007221 */ /* 0x000fd60000000000 */
[----:B------:R-:W-:Y:S05]  /*02b0*/  @P0 BRA `(.L_x_2) ;  /* 0xfffffffc00d00947 */ /* 0x000fea000383ffff */
[----:B0-----:R-:W-:-:S07]  /*02c0*/  MOV R9, UR6 ;  /* 0x0000000600097c02 */ /* 0x001fce0008000f00 */
.L_x_1:
[----:B01----:R-:W-:Y:S05]  /*02d0*/  BSYNC.RECONVERGENT B0 ;  /* 0x0000000000007941 */ /* 0x003fea0003800200 */
.L_x_0:
[----:B------:R-:W0:Y:S02]  /*02e0*/  LDC.64 R2, c[0x0][0x390] ;  /* 0x0000e400ff027b82 */ /* 0x000e240000000a00 */
[----:B0-----:R-:W-:-:S05]  /*02f0*/  IMAD.WIDE R2, R5, 0x4, R2 ;  /* 0x0000000405027825 */ /* 0x001fca00078e0202 */
[----:B------:R-:W-:Y:S01]  /*0300*/  STG.E desc[UR4][R2.64], R9 ;  /* 0x0000000902007986 */ /* 0x000fe2000c101904 */
[----:B------:R-:W-:Y:S05]  /*0310*/  EXIT ;  /* 0x000000000000794d */ /* 0x000fea0003800000 */
.L_x_3:
[----:B------:R-:W-:-:S00]  /*0320*/  BRA `(.L_x_3) ;  /* 0xfffffffc00fc7947 */ /* 0x000fc0000383ffff */
[----:B------:R-:W-:-:S00]  /*0330*/  NOP ;  /* 0x0000000000007918 */ /* 0x000fc00000000000 */
        /* <DEDUP_REMOVED lines=12> */
.L_x_4:


//--------------------- .nv.shared.reserved.0     --------------------------
	.section	.nv.shared.reserved.0,"aw",@nobits
	.weak		__nv_reservedSMEM_offset_0_alias
	.size		__nv_reservedSMEM_offset_0_alias, 0, 64
	.other		__nv_reservedSMEM_offset_0_alias,@"STO_CUDA_RESERVED_SHARED STV_DEFAULT"
__nv_reservedSMEM_offset_0_alias:
	.zero		0
	.zero		64


//--------------------- .nv.constant0._Z12mandelKernelffffPiiii --------------------------
	.section	.nv.constant0._Z12mandelKernelffffPiiii,"a",@progbits
	.sectionflags	@""
	.align	4
.nv.constant0._Z12mandelKernelffffPiiii:
	.zero		932


//--------------------- SYMBOLS --------------------------

	.type		.nv.reservedSmem.offset0,@object
	.size		.nv.reservedSmem.offset0,0x4
